//
// Generated by NVIDIA NVVM Compiler
//
// Compiler Build ID: CL-36424714
// Cuda compilation tools, release 13.0, V13.0.88
// Based on NVVM 20.0.0
//

.version 9.0
.target sm_100
.address_size 64

	// .globl	_Z11step_kernelPKhPh

.visible .entry _Z11step_kernelPKhPh(
	.param .u64 .ptr .align 1 _Z11step_kernelPKhPh_param_0,
	.param .u64 .ptr .align 1 _Z11step_kernelPKhPh_param_1
)
{
	.reg .pred 	%p<15>;
	.reg .b16 	%rs<14>;
	.reg .b32 	%r<57>;
	.reg .b64 	%rd<31>;

	ld.param.u64 	%rd2, [_Z11step_kernelPKhPh_param_0];
	ld.param.u64 	%rd3, [_Z11step_kernelPKhPh_param_1];
	cvta.to.global.u64 	%rd1, %rd3;
	mov.u32 	%r5, %ctaid.y;
	mov.u32 	%r6, %ntid.y;
	mov.u32 	%r7, %tid.y;
	mad.lo.s32 	%r1, %r5, %r6, %r7;
	mov.u32 	%r8, %ctaid.x;
	mov.u32 	%r9, %ntid.x;
	mov.u32 	%r10, %tid.x;
	mad.lo.s32 	%r2, %r8, %r9, %r10;
	setp.gt.u32 	%p1, %r1, 1023;
	setp.gt.s32 	%p2, %r2, 1023;
	or.pred  	%p3, %p1, %p2;
	@%p3 bra 	$L__BB0_8;
	cvta.to.global.u64 	%rd4, %rd2;
	add.s32 	%r11, %r2, 1024;
	shl.b32 	%r12, %r1, 10;
	add.s32 	%r13, %r12, 1047552;
	and.b32  	%r14, %r13, 1047552;
	add.s32 	%r15, %r2, 1023;
	shr.s32 	%r16, %r15, 31;
	shr.u32 	%r17, %r16, 22;
	add.s32 	%r18, %r15, %r17;
	and.b32  	%r19, %r18, -1024;
	sub.s32 	%r20, %r15, %r19;
	add.s32 	%r21, %r14, %r20;
	cvt.s64.s32 	%rd5, %r21;
	add.s64 	%rd6, %rd4, %rd5;
	ld.global.u8 	%rs1, [%rd6];
	setp.ne.s16 	%p4, %rs1, 0;
	selp.u32 	%r22, 1, 0, %p4;
	shr.s32 	%r23, %r11, 31;
	shr.u32 	%r24, %r23, 22;
	add.s32 	%r25, %r11, %r24;
	and.b32  	%r26, %r25, -1024;
	sub.s32 	%r27, %r11, %r26;
	add.s32 	%r28, %r14, %r27;
	cvt.s64.s32 	%rd7, %r28;
	add.s64 	%rd8, %rd4, %rd7;
	ld.global.u8 	%rs2, [%rd8];
	setp.ne.s16 	%p5, %rs2, 0;
	selp.u32 	%r29, 1, 0, %p5;
	add.s32 	%r30, %r22, %r29;
	add.s32 	%r31, %r2, 1025;
	shr.s32 	%r32, %r31, 31;
	shr.u32 	%r33, %r32, 22;
	add.s32 	%r34, %r31, %r33;
	and.b32  	%r35, %r34, -1024;
	sub.s32 	%r36, %r31, %r35;
	add.s32 	%r37, %r14, %r36;
	cvt.s64.s32 	%rd9, %r37;
	add.s64 	%rd10, %rd4, %rd9;
	ld.global.u8 	%rs3, [%rd10];
	setp.ne.s16 	%p6, %rs3, 0;
	selp.u32 	%r38, 1, 0, %p6;
	add.s32 	%r39, %r30, %r38;
	add.s32 	%r40, %r12, %r20;
	cvt.s64.s32 	%rd11, %r40;
	add.s64 	%rd12, %rd4, %rd11;
	ld.global.u8 	%rs4, [%rd12];
	setp.ne.s16 	%p7, %rs4, 0;
	selp.u32 	%r41, 1, 0, %p7;
	add.s32 	%r42, %r39, %r41;
	add.s32 	%r43, %r12, %r36;
	cvt.s64.s32 	%rd13, %r43;
	add.s64 	%rd14, %rd4, %rd13;
	ld.global.u8 	%rs5, [%rd14];
	setp.ne.s16 	%p8, %rs5, 0;
	selp.u32 	%r44, 1, 0, %p8;
	add.s32 	%r45, %r42, %r44;
	add.s32 	%r46, %r12, 1024;
	and.b32  	%r47, %r46, 1047552;
	add.s32 	%r48, %r47, %r20;
	cvt.s64.s32 	%rd15, %r48;
	add.s64 	%rd16, %rd4, %rd15;
	ld.global.u8 	%rs6, [%rd16];
	setp.ne.s16 	%p9, %rs6, 0;
	selp.u32 	%r49, 1, 0, %p9;
	add.s32 	%r50, %r45, %r49;
	add.s32 	%r51, %r47, %r27;
	cvt.s64.s32 	%rd17, %r51;
	add.s64 	%rd18, %rd4, %rd17;
	ld.global.u8 	%rs7, [%rd18];
	setp.ne.s16 	%p10, %rs7, 0;
	selp.u32 	%r52, 1, 0, %p10;
	add.s32 	%r53, %r50, %r52;
	add.s32 	%r54, %r47, %r36;
	cvt.s64.s32 	%rd19, %r54;
	add.s64 	%rd20, %rd4, %rd19;
	ld.global.u8 	%rs8, [%rd20];
	setp.ne.s16 	%p11, %rs8, 0;
	selp.u32 	%r55, 1, 0, %p11;
	add.s32 	%r3, %r53, %r55;
	add.s32 	%r4, %r12, %r2;
	cvt.s64.s32 	%rd21, %r4;
	add.s64 	%rd22, %rd4, %rd21;
	ld.global.u8 	%rs9, [%rd22];
	setp.eq.s16 	%p12, %rs9, 0;
	@%p12 bra 	$L__BB0_5;
	and.b32  	%r56, %r3, -2;
	setp.ne.s32 	%p13, %r56, 2;
	@%p13 bra 	$L__BB0_4;
	add.s64 	%rd26, %rd1, %rd21;
	mov.b16 	%rs11, 255;
	st.global.u8 	[%rd26], %rs11;
	bra.uni 	$L__BB0_8;
$L__BB0_4:
	add.s64 	%rd24, %rd1, %rd21;
	mov.b16 	%rs10, 0;
	st.global.u8 	[%rd24], %rs10;
	bra.uni 	$L__BB0_8;
$L__BB0_5:
	setp.ne.s32 	%p14, %r3, 3;
	@%p14 bra 	$L__BB0_7;
	add.s64 	%rd30, %rd1, %rd21;
	mov.b16 	%rs13, 255;
	st.global.u8 	[%rd30], %rs13;
	bra.uni 	$L__BB0_8;
$L__BB0_7:
	add.s64 	%rd28, %rd1, %rd21;
	mov.b16 	%rs12, 0;
	st.global.u8 	[%rd28], %rs12;
$L__BB0_8:
	ret;

}
	// .globl	_Z16detection_kernelPKhPh
.visible .entry _Z16detection_kernelPKhPh(
	.param .u64 .ptr .align 1 _Z16detection_kernelPKhPh_param_0,
	.param .u64 .ptr .align 1 _Z16detection_kernelPKhPh_param_1
)
{
	.reg .pred 	%p<5>;
	.reg .b16 	%rs<4>;
	.reg .b32 	%r<11>;
	.reg .b64 	%rd<11>;

	ld.param.u64 	%rd2, [_Z16detection_kernelPKhPh_param_0];
	ld.param.u64 	%rd3, [_Z16detection_kernelPKhPh_param_1];
	cvta.to.global.u64 	%rd1, %rd3;
	mov.u32 	%r4, %ctaid.y;
	mov.u32 	%r5, %ntid.y;
	mov.u32 	%r6, %tid.y;
	mad.lo.s32 	%r1, %r4, %r5, %r6;
	mov.u32 	%r7, %ctaid.x;
	mov.u32 	%r8, %ntid.x;
	mov.u32 	%r9, %tid.x;
	mad.lo.s32 	%r2, %r7, %r8, %r9;
	setp.gt.u32 	%p1, %r1, 1023;
	setp.gt.s32 	%p2, %r2, 1023;
	or.pred  	%p3, %p1, %p2;
	@%p3 bra 	$L__BB1_4;
	cvta.to.global.u64 	%rd4, %rd2;
	shl.b32 	%r10, %r1, 10;
	add.s32 	%r3, %r10, %r2;
	cvt.s64.s32 	%rd5, %r3;
	add.s64 	%rd6, %rd4, %rd5;
	ld.global.u8 	%rs1, [%rd6];
	setp.eq.s16 	%p4, %rs1, 0;
	@%p4 bra 	$L__BB1_3;
	add.s64 	%rd8, %rd1, %rd5;
	mov.b16 	%rs2, 1;
	st.global.u8 	[%rd8], %rs2;
	bra.uni 	$L__BB1_4;
$L__BB1_3:
	add.s64 	%rd10, %rd1, %rd5;
	mov.b16 	%rs3, 0;
	st.global.u8 	[%rd10], %rs3;
$L__BB1_4:
	ret;

}
	// .globl	_Z16write_rgb_kernelPKhS0_Phh
.visible .entry _Z16write_rgb_kernelPKhS0_Phh(
	.param .u64 .ptr .align 1 _Z16write_rgb_kernelPKhS0_Phh_param_0,
	.param .u64 .ptr .align 1 _Z16write_rgb_kernelPKhS0_Phh_param_1,
	.param .u64 .ptr .align 1 _Z16write_rgb_kernelPKhS0_Phh_param_2,
	.param .u8 _Z16write_rgb_kernelPKhS0_Phh_param_3
)
{
	.reg .pred 	%p<6>;
	.reg .b16 	%rs<5>;
	.reg .b32 	%r<12>;
	.reg .b64 	%rd<15>;

	ld.param.u64 	%rd2, [_Z16write_rgb_kernelPKhS0_Phh_param_0];
	ld.param.u64 	%rd3, [_Z16write_rgb_kernelPKhS0_Phh_param_1];
	ld.param.u64 	%rd4, [_Z16write_rgb_kernelPKhS0_Phh_param_2];
	ld.param.u8 	%rs2, [_Z16write_rgb_kernelPKhS0_Phh_param_3];
	cvta.to.global.u64 	%rd1, %rd4;
	mov.u32 	%r5, %ctaid.y;
	mov.u32 	%r6, %ntid.y;
	mov.u32 	%r7, %tid.y;
	mad.lo.s32 	%r1, %r5, %r6, %r7;
	mov.u32 	%r8, %ctaid.x;
	mov.u32 	%r9, %ntid.x;
	mov.u32 	%r10, %tid.x;
	mad.lo.s32 	%r2, %r8, %r9, %r10;
	setp.gt.u32 	%p1, %r1, 1023;
	setp.gt.s32 	%p2, %r2, 1023;
	or.pred  	%p3, %p1, %p2;
	@%p3 bra 	$L__BB2_5;
	cvta.to.global.u64 	%rd5, %rd2;
	shl.b32 	%r11, %r1, 10;
	add.s32 	%r3, %r11, %r2;
	mul.lo.s32 	%r4, %r3, 3;
	cvt.s64.s32 	%rd6, %r3;
	add.s64 	%rd7, %rd5, %rd6;
	ld.global.u8 	%rs1, [%rd7];
	setp.eq.s16 	%p4, %rs2, 0;
	@%p4 bra 	$L__BB2_4;
	cvta.to.global.u64 	%rd9, %rd3;
	add.s64 	%rd10, %rd9, %rd6;
	ld.global.u8 	%rs3, [%rd10];
	setp.eq.s16 	%p5, %rs3, 0;
	@%p5 bra 	$L__BB2_4;
	cvt.s64.s32 	%rd11, %r4;
	add.s64 	%rd12, %rd1, %rd11;
	mov.b16 	%rs4, 255;
	st.global.u8 	[%rd12], %rs4;
	st.global.u8 	[%rd12+1], %rs4;
	st.global.u8 	[%rd12+2], %rs4;
	bra.uni 	$L__BB2_5;
$L__BB2_4:
	cvt.s64.s32 	%rd13, %r4;
	add.s64 	%rd14, %rd1, %rd13;
	st.global.u8 	[%rd14], %rs1;
	st.global.u8 	[%rd14+1], %rs1;
	st.global.u8 	[%rd14+2], %rs1;
$L__BB2_5:
	ret;

}


// ===== COMPILED SASS (sm_100) =====

	.target	sm_100

	.elftype	@"ET_EXEC"


//--------------------- .note.nv.tkinfo           --------------------------
	.section	.note.nv.tkinfo,"",@"SHT_NOTE"
	.sectionflags	@"SHF_NOTE_NV_TKINFO"
	.tkinfo
        /*0018*/ 	.word	0x00000002
        /*0030*/ 	.string	""
        /*0030*/ 	.string	"ptxas"
        /*0030*/ 	.string	"Cuda compilation tools, release 13.0, V13.0.88"
        /*0030*/ 	.string	"Build cuda_13.0.r13.0/compiler.36424714_0"
        /*0030*/ 	.string	"-arch sm_100 -m 64 "



//--------------------- .note.nv.cuinfo           --------------------------
	.section	.note.nv.cuinfo,"",@"SHT_NOTE"
	.sectionflags	@"SHF_NOTE_NV_CUINFO"
        /*0018*/ 	.short	0x0002
        /*001a*/ 	.short	0x0064
        /*001c*/ 	.short	0x0082
	.zero		2


//--------------------- .nv.info                  --------------------------
	.section	.nv.info,"",@"SHT_CUDA_INFO"
	.align	4


	//----- nvinfo : EIATTR_REGCOUNT
	.align		4
        /*0000*/ 	.byte	0x04, 0x2f
        /*0002*/ 	.short	(.L_1 - .L_0)
	.align		4
.L_0:
        /*0004*/ 	.word	index@(_Z11step_kernelPKhPh)
        /*0008*/ 	.word	0x00000016


	//----- nvinfo : EIATTR_FRAME_SIZE
	.align		4
.L_1:
        /*000c*/ 	.byte	0x04, 0x11
        /*000e*/ 	.short	(.L_3 - .L_2)
	.align		4
.L_2:
        /*0010*/ 	.word	index@(_Z11step_kernelPKhPh)
        /*0014*/ 	.word	0x00000000


	//----- nvinfo : EIATTR_REGCOUNT
	.align		4
.L_3:
        /*0018*/ 	.byte	0x04, 0x2f
        /*001a*/ 	.short	(.L_5 - .L_4)
	.align		4
.L_4:
        /*001c*/ 	.word	index@(_Z16detection_kernelPKhPh)
        /*0020*/ 	.word	0x0000000a


	//----- nvinfo : EIATTR_FRAME_SIZE
	.align		4
.L_5:
        /*0024*/ 	.byte	0x04, 0x11
        /*0026*/ 	.short	(.L_7 - .L_6)
	.align		4
.L_6:
        /*0028*/ 	.word	index@(_Z16detection_kernelPKhPh)
        /*002c*/ 	.word	0x00000000


	//----- nvinfo : EIATTR_REGCOUNT
	.align		4
.L_7:
        /*0030*/ 	.byte	0x04, 0x2f
        /*0032*/ 	.short	(.L_9 - .L_8)
	.align		4
.L_8:
        /*0034*/ 	.word	index@(_Z16write_rgb_kernelPKhS0_Phh)
        /*0038*/ 	.word	0x00000009


	//----- nvinfo : EIATTR_FRAME_SIZE
	.align		4
.L_9:
        /*003c*/ 	.byte	0x04, 0x11
        /*003e*/ 	.short	(.L_11 - .L_10)
	.align		4
.L_10:
        /*0040*/ 	.word	index@(_Z16write_rgb_kernelPKhS0_Phh)
        /*0044*/ 	.word	0x00000000


	//----- nvinfo : EIATTR_MIN_STACK_SIZE
	.align		4
.L_11:
        /*0048*/ 	.byte	0x04, 0x12
        /*004a*/ 	.short	(.L_13 - .L_12)
	.align		4
.L_12:
        /*004c*/ 	.word	index@(_Z16write_rgb_kernelPKhS0_Phh)
        /*0050*/ 	.word	0x00000000


	//----- nvinfo : EIATTR_MIN_STACK_SIZE
	.align		4
.L_13:
        /*0054*/ 	.byte	0x04, 0x12
        /*0056*/ 	.short	(.L_15 - .L_14)
	.align		4
.L_14:
        /*0058*/ 	.word	index@(_Z16detection_kernelPKhPh)
        /*005c*/ 	.word	0x00000000


	//----- nvinfo : EIATTR_MIN_STACK_SIZE
	.align		4
.L_15:
        /*0060*/ 	.byte	0x04, 0x12
        /*0062*/ 	.short	(.L_17 - .L_16)
	.align		4
.L_16:
        /*0064*/ 	.word	index@(_Z11step_kernelPKhPh)
        /*0068*/ 	.word	0x00000000
.L_17:


//--------------------- .nv.compat                --------------------------
	.section	.nv.compat,"",@"SHT_CUDA_COMPAT_INFO"
	.align	4
        /*0000*/ 	.byte	0x02, 0x09, 0x00, 0x00, 0x02, 0x02, 0x01, 0x00, 0x02, 0x05, 0x05, 0x00, 0x03, 0x07, 0x01, 0x01
        /*0010*/ 	.byte	0x02, 0x03, 0x00, 0x00, 0x02, 0x06, 0x01, 0x00, 0x04, 0x0b, 0x08, 0x00, 0x09, 0x00, 0x00, 0x00
        /*0020*/ 	.byte	0x00, 0x00, 0x00, 0x00


//--------------------- .nv.info._Z16write_rgb_kernelPKhS0_Phh --------------------------
	.section	.nv.info._Z16write_rgb_kernelPKhS0_Phh,"",@"SHT_CUDA_INFO"
	.sectionflags	@""
	.align	4


	//----- nvinfo : EIATTR_CUDA_API_VERSION
	.align		4
        /*0000*/ 	.byte	0x04, 0x37
        /*0002*/ 	.short	(.L_19 - .L_18)
.L_18:
        /*0004*/ 	.word	0x00000082


	//----- nvinfo : EIATTR_KPARAM_INFO
	.align		4
.L_19:
        /*0008*/ 	.byte	0x04, 0x17
        /*000a*/ 	.short	(.L_21 - .L_20)
.L_20:
        /*000c*/ 	.word	0x00000000
        /*0010*/ 	.short	0x0003
        /*0012*/ 	.short	0x0018
        /*0014*/ 	.byte	0x00, 0xf0, 0x05, 0x00


	//----- nvinfo : EIATTR_KPARAM_INFO
	.align		4
.L_21:
        /*0018*/ 	.byte	0x04, 0x17
        /*001a*/ 	.short	(.L_23 - .L_22)
.L_22:
        /*001c*/ 	.word	0x00000000
        /*0020*/ 	.short	0x0002
        /*0022*/ 	.short	0x0010
        /*0024*/ 	.byte	0x00, 0xf5, 0x21, 0x00


	//----- nvinfo : EIATTR_KPARAM_INFO
	.align		4
.L_23:
        /*0028*/ 	.byte	0x04, 0x17
        /*002a*/ 	.short	(.L_25 - .L_24)
.L_24:
        /*002c*/ 	.word	0x00000000
        /*0030*/ 	.short	0x0001
        /*0032*/ 	.short	0x0008
        /*0034*/ 	.byte	0x00, 0xf5, 0x21, 0x00


	//----- nvinfo : EIATTR_KPARAM_INFO
	.align		4
.L_25:
        /*0038*/ 	.byte	0x04, 0x17
        /*003a*/ 	.short	(.L_27 - .L_26)
.L_26:
        /*003c*/ 	.word	0x00000000
        /*0040*/ 	.short	0x0000
        /*0042*/ 	.short	0x0000
        /*0044*/ 	.byte	0x00, 0xf5, 0x21, 0x00


	//----- nvinfo : EIATTR_SPARSE_MMA_MASK
	.align		4
.L_27:
        /*0048*/ 	.byte	0x03, 0x50
        /*004a*/ 	.short	0x0000


	//----- nvinfo : EIATTR_MAXREG_COUNT
	.align		4
        /*004c*/ 	.byte	0x03, 0x1b
        /*004e*/ 	.short	0x00ff


	//----- nvinfo : EIATTR_MERCURY_ISA_VERSION
	.align		4
        /*0050*/ 	.byte	0x03, 0x5f
        /*0052*/ 	.short	0x0101


	//----- nvinfo : EIATTR_VRC_CTA_INIT_COUNT
	.align		4
        /*0054*/ 	.byte	0x02, 0x4a
	.zero		1
	.zero		1


	//----- nvinfo : EIATTR_EXIT_INSTR_OFFSETS
	.align		4
        /*0058*/ 	.byte	0x04, 0x1c
        /*005a*/ 	.short	(.L_29 - .L_28)


	//   ....[0]....
.L_28:
        /*005c*/ 	.word	0x000000b0


	//   ....[1]....
        /*0060*/ 	.word	0x00000240


	//   ....[2]....
        /*0064*/ 	.word	0x000002b0


	//----- nvinfo : EIATTR_CRS_STACK_SIZE
	.align		4
.L_29:
        /*0068*/ 	.byte	0x04, 0x1e
        /*006a*/ 	.short	(.L_31 - .L_30)
.L_30:
        /*006c*/ 	.word	0x00000000


	//----- nvinfo : EIATTR_CBANK_PARAM_SIZE
	.align		4
.L_31:
        /*0070*/ 	.byte	0x03, 0x19
        /*0072*/ 	.short	0x0019


	//----- nvinfo : EIATTR_PARAM_CBANK
	.align		4
        /*0074*/ 	.byte	0x04, 0x0a
        /*0076*/ 	.short	(.L_33 - .L_32)
	.align		4
.L_32:
        /*0078*/ 	.word	index@(.nv.constant0._Z16write_rgb_kernelPKhS0_Phh)
        /*007c*/ 	.short	0x0380
        /*007e*/ 	.short	0x0019


	//----- nvinfo : EIATTR_SW_WAR
	.align		4
.L_33:
        /*0080*/ 	.byte	0x04, 0x36
        /*0082*/ 	.short	(.L_35 - .L_34)
.L_34:
        /*0084*/ 	.word	0x00000008
.L_35:


//--------------------- .nv.info._Z16detection_kernelPKhPh --------------------------
	.section	.nv.info._Z16detection_kernelPKhPh,"",@"SHT_CUDA_INFO"
	.sectionflags	@""
	.align	4


	//----- nvinfo : EIATTR_CUDA_API_VERSION
	.align		4
        /*0000*/ 	.byte	0x04, 0x37
        /*0002*/ 	.short	(.L_37 - .L_36)
.L_36:
        /*0004*/ 	.word	0x00000082


	//----- nvinfo : EIATTR_KPARAM_INFO
	.align		4
.L_37:
        /*0008*/ 	.byte	0x04, 0x17
        /*000a*/ 	.short	(.L_39 - .L_38)
.L_38:
        /*000c*/ 	.word	0x00000000
        /*0010*/ 	.short	0x0001
        /*0012*/ 	.short	0x0008
        /*0014*/ 	.byte	0x00, 0xf5, 0x21, 0x00


	//----- nvinfo : EIATTR_KPARAM_INFO
	.align		4
.L_39:
        /*0018*/ 	.byte	0x04, 0x17
        /*001a*/ 	.short	(.L_41 - .L_40)
.L_40:
        /*001c*/ 	.word	0x00000000
        /*0020*/ 	.short	0x0000
        /*0022*/ 	.short	0x0000
        /*0024*/ 	.byte	0x00, 0xf5, 0x21, 0x00


	//----- nvinfo : EIATTR_SPARSE_MMA_MASK
	.align		4
.L_41:
        /*0028*/ 	.byte	0x03, 0x50
        /*002a*/ 	.short	0x0000


	//----- nvinfo : EIATTR_MAXREG_COUNT
	.align		4
        /*002c*/ 	.byte	0x03, 0x1b
        /*002e*/ 	.short	0x00ff


	//----- nvinfo : EIATTR_MERCURY_ISA_VERSION
	.align		4
        /*0030*/ 	.byte	0x03, 0x5f
        /*0032*/ 	.short	0x0101


	//----- nvinfo : EIATTR_VRC_CTA_INIT_COUNT
	.align		4
        /*0034*/ 	.byte	0x02, 0x4a
	.zero		1
	.zero		1


	//----- nvinfo : EIATTR_EXIT_INSTR_OFFSETS
	.align		4
        /*0038*/ 	.byte	0x04, 0x1c
        /*003a*/ 	.short	(.L_43 - .L_42)


	//   ....[0]....
.L_42:
        /*003c*/ 	.word	0x000000b0


	//   ....[1]....
        /*0040*/ 	.word	0x000001a0


	//   ....[2]....
        /*0044*/ 	.word	0x000001f0


	//----- nvinfo : EIATTR_CBANK_PARAM_SIZE
	.align		4
.L_43:
        /*0048*/ 	.byte	0x03, 0x19
        /*004a*/ 	.short	0x0010


	//----- nvinfo : EIATTR_PARAM_CBANK
	.align		4
        /*004c*/ 	.byte	0x04, 0x0a
        /*004e*/ 	.short	(.L_45 - .L_44)
	.align		4
.L_44:
        /*0050*/ 	.word	index@(.nv.constant0._Z16detection_kernelPKhPh)
        /*0054*/ 	.short	0x0380
        /*0056*/ 	.short	0x0010


	//----- nvinfo : EIATTR_SW_WAR
	.align		4
.L_45:
        /*0058*/ 	.byte	0x04, 0x36
        /*005a*/ 	.short	(.L_47 - .L_46)
.L_46:
        /*005c*/ 	.word	0x00000008
.L_47:


//--------------------- .nv.info._Z11step_kernelPKhPh --------------------------
	.section	.nv.info._Z11step_kernelPKhPh,"",@"SHT_CUDA_INFO"
	.sectionflags	@""
	.align	4


	//----- nvinfo : EIATTR_CUDA_API_VERSION
	.align		4
        /*0000*/ 	.byte	0x04, 0x37
        /*0002*/ 	.short	(.L_49 - .L_48)
.L_48:
        /*0004*/ 	.word	0x00000082


	//----- nvinfo : EIATTR_KPARAM_INFO
	.align		4
.L_49:
        /*0008*/ 	.byte	0x04, 0x17
        /*000a*/ 	.short	(.L_51 - .L_50)
.L_50:
        /*000c*/ 	.word	0x00000000
        /*0010*/ 	.short	0x0001
        /*0012*/ 	.short	0x0008
        /*0014*/ 	.byte	0x00, 0xf5, 0x21, 0x00


	//----- nvinfo : EIATTR_KPARAM_INFO
	.align		4
.L_51:
        /*0018*/ 	.byte	0x04, 0x17
        /*001a*/ 	.short	(.L_53 - .L_52)
.L_52:
        /*001c*/ 	.word	0x00000000
        /*0020*/ 	.short	0x0000
        /*0022*/ 	.short	0x0000
        /*0024*/ 	.byte	0x00, 0xf5, 0x21, 0x00


	//----- nvinfo : EIATTR_SPARSE_MMA_MASK
	.align		4
.L_53:
        /*0028*/ 	.byte	0x03, 0x50
        /*002a*/ 	.short	0x0000


	//----- nvinfo : EIATTR_MAXREG_COUNT
	.align		4
        /*002c*/ 	.byte	0x03, 0x1b
        /*002e*/ 	.short	0x00ff


	//----- nvinfo : EIATTR_MERCURY_ISA_VERSION
	.align		4
        /*0030*/ 	.byte	0x03, 0x5f
        /*0032*/ 	.short	0x0101


	//----- nvinfo : EIATTR_VRC_CTA_INIT_COUNT
	.align		4
        /*0034*/ 	.byte	0x02, 0x4a
	.zero		1
	.zero		1


	//----- nvinfo : EIATTR_EXIT_INSTR_OFFSETS
	.align		4
        /*0038*/ 	.byte	0x04, 0x1c
        /*003a*/ 	.short	(.L_55 - .L_54)


	//   ....[0]....
.L_54:
        /*003c*/ 	.word	0x000000b0


	//   ....[1]....
        /*0040*/ 	.word	0x00000680


	//   ....[2]....
        /*0044*/ 	.word	0x000006d0


	//   ....[3]....
        /*0048*/ 	.word	0x00000740


	//   ....[4]....
        /*004c*/ 	.word	0x00000790


	//----- nvinfo : EIATTR_CRS_STACK_SIZE
	.align		4
.L_55:
        /*0050*/ 	.byte	0x04, 0x1e
        /*0052*/ 	.short	(.L_57 - .L_56)
.L_56:
        /*0054*/ 	.word	0x00000000


	//----- nvinfo : EIATTR_CBANK_PARAM_SIZE
	.align		4
.L_57:
        /*0058*/ 	.byte	0x03, 0x19
        /*005a*/ 	.short	0x0010


	//----- nvinfo : EIATTR_PARAM_CBANK
	.align		4
        /*005c*/ 	.byte	0x04, 0x0a
        /*005e*/ 	.short	(.L_59 - .L_58)
	.align		4
.L_58:
        /*0060*/ 	.word	index@(.nv.constant0._Z11step_kernelPKhPh)
        /*0064*/ 	.short	0x0380
        /*0066*/ 	.short	0x0010


	//----- nvinfo : EIATTR_SW_WAR
	.align		4
.L_59:
        /*0068*/ 	.byte	0x04, 0x36
        /*006a*/ 	.short	(.L_61 - .L_60)
.L_60:
        /*006c*/ 	.word	0x00000008
.L_61:


//--------------------- .nv.callgraph             --------------------------
	.section	.nv.callgraph,"",@"SHT_CUDA_CALLGRAPH"
	.align	4
	.sectionentsize	8
	.align		4
        /*0000*/ 	.word	0x00000000
	.align		4
        /*0004*/ 	.word	0xffffffff
	.align		4
        /*0008*/ 	.word	0x00000000
	.align		4
        /*000c*/ 	.word	0xfffffffe
	.align		4
        /*0010*/ 	.word	0x00000000
	.align		4
        /*0014*/ 	.word	0xfffffffd
	.align		4
        /*0018*/ 	.word	0x00000000
	.align		4
        /*001c*/ 	.word	0xfffffffc


//--------------------- .text._Z16write_rgb_kernelPKhS0_Phh --------------------------
	.section	.text._Z16write_rgb_kernelPKhS0_Phh,"ax",@progbits
	.align	128
        .global         _Z16write_rgb_kernelPKhS0_Phh
        .type           _Z16write_rgb_kernelPKhS0_Phh,@function
        .size           _Z16write_rgb_kernelPKhS0_Phh,(.L_x_5 - _Z16write_rgb_kernelPKhS0_Phh)
        .other          _Z16write_rgb_kernelPKhS0_Phh,@"STO_CUDA_ENTRY STV_DEFAULT"
_Z16write_rgb_kernelPKhS0_Phh:
.text._Z16write_rgb_kernelPKhS0_Phh:
[----:B------:R-:W-:Y:S01]  /*0000*/  LDC R1, c[0x0][0x37c] ;  /* 0x0000df00ff017b82 */ /* 0x000fe20000000800 */
[----:B------:R-:W0:Y:S07]  /*0010*/  S2R R2, SR_TID.X ;  /* 0x0000000000027919 */ /* 0x000e2e0000002100 */
[----:B------:R-:W1:Y:S01]  /*0020*/  LDC R0, c[0x0][0x364] ;  /* 0x0000d900ff007b82 */ /* 0x000e620000000800 */
[----:B------:R-:W1:Y:S07]  /*0030*/  S2R R5, SR_TID.Y ;  /* 0x0000000000057919 */ /* 0x000e6e0000002200 */
[----:B------:R-:W0:Y:S08]  /*0040*/  S2UR UR5, SR_CTAID.X ;  /* 0x00000000000579c3 */ /* 0x000e300000002500 */
[----:B------:R-:W0:Y:S08]  /*0050*/  LDC R3, c[0x0][0x360] ;  /* 0x0000d800ff037b82 */ /* 0x000e300000000800 */
[----:B------:R-:W1:Y:S01]  /*0060*/  S2UR UR4, SR_CTAID.Y ;  /* 0x00000000000479c3 */ /* 0x000e620000002600 */
[----:B0-----:R-:W-:-:S05]  /*0070*/  IMAD R3, R3, UR5, R2 ;  /* 0x0000000503037c24 */ /* 0x001fca000f8e0202 */
[----:B------:R-:W-:Y:S01]  /*0080*/  ISETP.GT.AND P0, PT, R3, 0x3ff, PT ;  /* 0x000003ff0300780c */ /* 0x000fe20003f04270 */
[----:B-1----:R-:W-:-:S05]  /*0090*/  IMAD R0, R0, UR4, R5 ;  /* 0x0000000400007c24 */ /* 0x002fca000f8e0205 */
[----:B------:R-:W-:-:S13]  /*00a0*/  ISETP.GT.U32.OR P0, PT, R0, 0x3ff, P0 ;  /* 0x000003ff0000780c */ /* 0x000fda0000704470 */
[----:B------:R-:W-:Y:S05]  /*00b0*/  @P0 EXIT ;  /* 0x000000000000094d */ /* 0x000fea0003800000 */
[----:B------:R-:W0:Y:S01]  /*00c0*/  LDCU.64 UR6, c[0x0][0x380] ;  /* 0x00007000ff0677ac */ /* 0x000e220008000a00 */
[----:B------:R-:W-:Y:S01]  /*00d0*/  IMAD R0, R0, 0x400, R3 ;  /* 0x0000040000007824 */ /* 0x000fe200078e0203 */
[----:B------:R-:W1:Y:S04]  /*00e0*/  LDCU.64 UR4, c[0x0][0x358] ;  /* 0x00006b00ff0477ac */ /* 0x000e680008000a00 */
[----:B------:R-:W-:Y:S02]  /*00f0*/  SHF.R.S32.HI R6, RZ, 0x1f, R0 ;  /* 0x0000001fff067819 */ /* 0x000fe40000011400 */
[----:B0-----:R-:W-:Y:S01]  /*0100*/  IADD3 R2, P0, PT, R0, UR6, RZ ;  /* 0x0000000600027c10 */ /* 0x001fe2000ff1e0ff */
[----:B------:R-:W0:Y:S03]  /*0110*/  LDCU.U8 UR6, c[0x0][0x398] ;  /* 0x00007300ff0677ac */ /* 0x000e260008000000 */
[----:B------:R-:W-:-:S05]  /*0120*/  IADD3.X R3, PT, PT, R6, UR7, RZ, P0, !PT ;  /* 0x0000000706037c10 */ /* 0x000fca00087fe4ff */
[----:B-1----:R1:W5:Y:S01]  /*0130*/  LDG.E.U8 R5, desc[UR4][R2.64] ;  /* 0x0000000402057981 */ /* 0x002362000c1e1100 */
[----:B------:R-:W-:Y:S01]  /*0140*/  IMAD R4, R0, 0x3, RZ ;  /* 0x0000000300047824 */ /* 0x000fe200078e02ff */
[----:B0-----:R-:W-:-:S09]  /*0150*/  UISETP.NE.AND UP0, UPT, UR6, URZ, UPT ;  /* 0x000000ff0600728c */ /* 0x001fd2000bf05270 */
[----:B-1----:R-:W-:Y:S05]  /*0160*/  BRA.U !UP0, `(.L_x_0) ;  /* 0x0000000108387547 */ /* 0x002fea000b800000 */
[----:B------:R-:W0:Y:S02]  /*0170*/  LDCU.64 UR6, c[0x0][0x388] ;  /* 0x00007100ff0677ac */ /* 0x000e240008000a00 */
[----:B0-----:R-:W-:-:S04]  /*0180*/  IADD3 R2, P0, PT, R0, UR6, RZ ;  /* 0x0000000600027c10 */ /* 0x001fc8000ff1e0ff */
[----:B------:R-:W-:-:S05]  /*0190*/  IADD3.X R3, PT, PT, R6, UR7, RZ, P0, !PT ;  /* 0x0000000706037c10 */ /* 0x000fca00087fe4ff */
[----:B------:R-:W2:Y:S02]  /*01a0*/  LDG.E.U8 R2, desc[UR4][R2.64] ;  /* 0x0000000402027981 */ /* 0x000ea4000c1e1100 */
[----:B--2---:R-:W-:-:S13]  /*01b0*/  ISETP.NE.AND P0, PT, R2, RZ, PT ;  /* 0x000000ff0200720c */ /* 0x004fda0003f05270 */
[----:B------:R-:W-:Y:S05]  /*01c0*/  @!P0 BRA `(.L_x_0) ;  /* 0x0000000000208947 */ /* 0x000fea0003800000 */
[----:B------:R-:W0:Y:S01]  /*01d0*/  LDCU.64 UR6, c[0x0][0x390] ;  /* 0x00007200ff0677ac */ /* 0x000e220008000a00 */
[----:B------:R-:W-:Y:S01]  /*01e0*/  IMAD.MOV.U32 R0, RZ, RZ, 0xff ;  /* 0x000000ffff007424 */ /* 0x000fe200078e00ff */
[----:B0-----:R-:W-:-:S04]  /*01f0*/  IADD3 R2, P0, PT, R4, UR6, RZ ;  /* 0x0000000604027c10 */ /* 0x001fc8000ff1e0ff */
[----:B------:R-:W-:-:S05]  /*0200*/  LEA.HI.X.SX32 R3, R4, UR7, 0x1, P0 ;  /* 0x0000000704037c11 */ /* 0x000fca00080f0eff */
[----:B------:R-:W-:Y:S04]  /*0210*/  STG.E.U8 desc[UR4][R2.64], R0 ;  /* 0x0000000002007986 */ /* 0x000fe8000c101104 */
[----:B------:R-:W-:Y:S04]  /*0220*/  STG.E.U8 desc[UR4][R2.64+0x1], R0 ;  /* 0x0000010002007986 */ /* 0x000fe8000c101104 */
[----:B------:R-:W-:Y:S01]  /*0230*/  STG.E.U8 desc[UR4][R2.64+0x2], R0 ;  /* 0x0000020002007986 */ /* 0x000fe2000c101104 */
[----:B------:R-:W-:Y:S05]  /*0240*/  EXIT ;  /* 0x000000000000794d */ /* 0x000fea0003800000 */
.L_x_0:
[----:B------:R-:W0:Y:S02]  /*0250*/  LDCU.64 UR6, c[0x0][0x390] ;  /* 0x00007200ff0677ac */ /* 0x000e240008000a00 */
[----:B0-----:R-:W-:-:S04]  /*0260*/  IADD3 R2, P0, PT, R4, UR6, RZ ;  /* 0x0000000604027c10 */ /* 0x001fc8000ff1e0ff */
[----:B------:R-:W-:-:S05]  /*0270*/  LEA.HI.X.SX32 R3, R4, UR7, 0x1, P0 ;  /* 0x0000000704037c11 */ /* 0x000fca00080f0eff */
[----:B-----5:R-:W-:Y:S04]  /*0280*/  STG.E.U8 desc[UR4][R2.64], R5 ;  /* 0x0000000502007986 */ /* 0x020fe8000c101104 */
[----:B------:R-:W-:Y:S04]  /*0290*/  STG.E.U8 desc[UR4][R2.64+0x1], R5 ;  /* 0x0000010502007986 */ /* 0x000fe8000c101104 */
[----:B------:R-:W-:Y:S01]  /*02a0*/  STG.E.U8 desc[UR4][R2.64+0x2], R5 ;  /* 0x0000020502007986 */ /* 0x000fe2000c101104 */
[----:B------:R-:W-:Y:S05]  /*02b0*/  EXIT ;  /* 0x000000000000794d */ /* 0x000fea0003800000 */
.L_x_1:
[----:B------:R-:W-:-:S00]  /*02c0*/  BRA `(.L_x_1) ;  /* 0xfffffffc00fc7947 */ /* 0x000fc0000383ffff */
[----:B------:R-:W-:-:S00]  /*02d0*/  NOP ;  /* 0x0000000000007918 */ /* 0x000fc00000000000 */
        /* <DEDUP_REMOVED lines=10> */
.L_x_5:


//--------------------- .text._Z16detection_kernelPKhPh --------------------------
	.section	.text._Z16detection_kernelPKhPh,"ax",@progbits
	.align	128
        .global         _Z16detection_kernelPKhPh
        .type           _Z16detection_kernelPKhPh,@function
        .size           _Z16detection_kernelPKhPh,(.L_x_6 - _Z16detection_kernelPKhPh)
        .other          _Z16detection_kernelPKhPh,@"STO_CUDA_ENTRY STV_DEFAULT"
_Z16detection_kernelPKhPh:
.text._Z16detection_kernelPKhPh:
        /* <DEDUP_REMOVED lines=16> */
[----:B0-----:R-:W-:-:S04]  /*0100*/  IADD3 R2, P0, PT, R7, UR6, RZ ;  /* 0x0000000607027c10 */ /* 0x001fc8000ff1e0ff */
[----:B------:R-:W-:-:S05]  /*0110*/  IADD3.X R3, PT, PT, R0, UR7, RZ, P0, !PT ;  /* 0x0000000700037c10 */ /* 0x000fca00087fe4ff */
[----:B-1----:R-:W2:Y:S01]  /*0120*/  LDG.E.U8 R2, desc[UR4][R2.64] ;  /* 0x0000000402027981 */ /* 0x002ea2000c1e1100 */
[----:B------:R-:W-:Y:S01]  /*0130*/  IMAD.MOV.U32 R6, RZ, RZ, 0x1 ;  /* 0x00000001ff067424 */ /* 0x000fe200078e00ff */
[----:B--2---:R-:W-:-:S13]  /*0140*/  ISETP.NE.AND P0, PT, R2, RZ, PT ;  /* 0x000000ff0200720c */ /* 0x004fda0003f05270 */
[----:B------:R-:W0:Y:S01]  /*0150*/  @P0 LDC.64 R4, c[0x0][0x388] ;  /* 0x0000e200ff040b82 */ /* 0x000e220000000a00 */
[----:B------:R-:W-:Y:S02]  /*0160*/  @P0 PRMT R3, R6, 0x7610, R3 ;  /* 0x0000761006030816 */ /* 0x000fe40000000003 */
[----:B0-----:R-:W-:-:S05]  /*0170*/  @P0 IADD3 R4, P1, PT, R7, R4, RZ ;  /* 0x0000000407040210 */ /* 0x001fca0007f3e0ff */
[----:B------:R-:W-:-:S05]  /*0180*/  @P0 IMAD.X R5, R0, 0x1, R5, P1 ;  /* 0x0000000100050824 */ /* 0x000fca00008e0605 */
[----:B------:R0:W-:Y:S01]  /*0190*/  @P0 STG.E.U8 desc[UR4][R4.64], R3 ;  /* 0x0000000304000986 */ /* 0x0001e2000c101104 */
[----:B------:R-:W-:Y:S05]  /*01a0*/  @P0 EXIT ;  /* 0x000000000000094d */ /* 0x000fea0003800000 */
[----:B------:R-:W1:Y:S02]  /*01b0*/  LDCU.64 UR6, c[0x0][0x388] ;  /* 0x00007100ff0677ac */ /* 0x000e640008000a00 */
[----:B-1----:R-:W-:-:S04]  /*01c0*/  IADD3 R2, P0, PT, R7, UR6, RZ ;  /* 0x0000000607027c10 */ /* 0x002fc8000ff1e0ff */
[----:B0-----:R-:W-:-:S05]  /*01d0*/  IADD3.X R3, PT, PT, R0, UR7, RZ, P0, !PT ;  /* 0x0000000700037c10 */ /* 0x001fca00087fe4ff */
[----:B------:R-:W-:Y:S01]  /*01e0*/  STG.E.U8 desc[UR4][R2.64], RZ ;  /* 0x000000ff02007986 */ /* 0x000fe2000c101104 */
[----:B------:R-:W-:Y:S05]  /*01f0*/  EXIT ;  /* 0x000000000000794d */ /* 0x000fea0003800000 */
.L_x_2:
        /* <DEDUP_REMOVED lines=16> */
.L_x_6:


//--------------------- .text._Z11step_kernelPKhPh --------------------------
	.section	.text._Z11step_kernelPKhPh,"ax",@progbits
	.align	128
        .global         _Z11step_kernelPKhPh
        .type           _Z11step_kernelPKhPh,@function
        .size           _Z11step_kernelPKhPh,(.L_x_7 - _Z11step_kernelPKhPh)
        .other          _Z11step_kernelPKhPh,@"STO_CUDA_ENTRY STV_DEFAULT"
_Z11step_kernelPKhPh:
.text._Z11step_kernelPKhPh:
        /* <DEDUP_REMOVED lines=12> */
[C---:B------:R-:W-:Y:S01]  /*00c0*/  VIADD R4, R3.reuse, 0x400 ;  /* 0x0000040003047836 */ /* 0x040fe20000000000 */
[----:B------:R-:W0:Y:S01]  /*00d0*/  LDCU.64 UR6, c[0x0][0x380] ;  /* 0x00007000ff0677ac */ /* 0x000e220008000a00 */
[C---:B------:R-:W-:Y:S02]  /*00e0*/  VIADD R13, R3.reuse, 0x3ff ;  /* 0x000003ff030d7836 */ /* 0x040fe40000000000 */
[----:B------:R-:W-:Y:S01]  /*00f0*/  VIADD R11, R3, 0x401 ;  /* 0x00000401030b7836 */ /* 0x000fe20000000000 */
[----:B------:R-:W-:Y:S01]  /*0100*/  SHF.R.S32.HI R5, RZ, 0x1f, R4 ;  /* 0x0000001fff057819 */ /* 0x000fe20000011404 */
[----:B------:R-:W1:Y:S01]  /*0110*/  LDCU.64 UR4, c[0x0][0x358] ;  /* 0x00006b00ff0477ac */ /* 0x000e620008000a00 */
[----:B------:R-:W-:Y:S02]  /*0120*/  SHF.R.S32.HI R0, RZ, 0x1f, R13 ;  /* 0x0000001fff007819 */ /* 0x000fe4000001140d */
[----:B------:R-:W-:Y:S02]  /*0130*/  LEA.HI R5, R5, R4, RZ, 0xa ;  /* 0x0000000405057211 */ /* 0x000fe400078f50ff */
[----:B------:R-:W-:-:S02]  /*0140*/  LEA.HI R6, R0, R13, RZ, 0xa ;  /* 0x0000000d00067211 */ /* 0x000fc400078f50ff */
[----:B------:R-:W-:Y:S01]  /*0150*/  LOP3.LUT R7, R5, 0xfffffc00, RZ, 0xc0, !PT ;  /* 0xfffffc0005077812 */ /* 0x000fe200078ec0ff */
[----:B------:R-:W-:Y:S01]  /*0160*/  IMAD.SHL.U32 R5, R2, 0x400, RZ ;  /* 0x0000040002057824 */ /* 0x000fe200078e00ff */
[----:B------:R-:W-:-:S03]  /*0170*/  LOP3.LUT R8, R6, 0xfffffc00, RZ, 0xc0, !PT ;  /* 0xfffffc0006087812 */ /* 0x000fc600078ec0ff */
[----:B------:R-:W-:Y:S02]  /*0180*/  VIADD R0, R5, 0xffc00 ;  /* 0x000ffc0005007836 */ /* 0x000fe40000000000 */
[----:B------:R-:W-:Y:S02]  /*0190*/  IMAD.IADD R4, R4, 0x1, -R7 ;  /* 0x0000000104047824 */ /* 0x000fe400078e0a07 */
[----:B------:R-:W-:Y:S01]  /*01a0*/  IMAD.IADD R13, R13, 0x1, -R8 ;  /* 0x000000010d0d7824 */ /* 0x000fe200078e0a08 */
[----:B------:R-:W-:Y:S02]  /*01b0*/  LOP3.LUT R6, R0, 0xffc00, RZ, 0xc0, !PT ;  /* 0x000ffc0000067812 */ /* 0x000fe400078ec0ff */
[----:B------:R-:W-:-:S03]  /*01c0*/  SHF.R.S32.HI R0, RZ, 0x1f, R11 ;  /* 0x0000001fff007819 */ /* 0x000fc6000001140b */
[----:B------:R-:W-:Y:S01]  /*01d0*/  IMAD.IADD R8, R6, 0x1, R4 ;  /* 0x0000000106087824 */ /* 0x000fe200078e0204 */
[----:B------:R-:W-:Y:S01]  /*01e0*/  LEA.HI R0, R0, R11, RZ, 0xa ;  /* 0x0000000b00007211 */ /* 0x000fe200078f50ff */
[----:B------:R-:W-:-:S03]  /*01f0*/  IMAD.IADD R7, R6, 0x1, R13 ;  /* 0x0000000106077824 */ /* 0x000fc600078e020d */
[----:B0-----:R-:W-:Y:S02]  /*0200*/  IADD3 R16, P1, PT, R8, UR6, RZ ;  /* 0x0000000608107c10 */ /* 0x001fe4000ff3e0ff */
[----:B------:R-:W-:Y:S02]  /*0210*/  LOP3.LUT R0, R0, 0xfffffc00, RZ, 0xc0, !PT ;  /* 0xfffffc0000007812 */ /* 0x000fe400078ec0ff */
[----:B------:R-:W-:Y:S02]  /*0220*/  IADD3 R14, P0, PT, R7, UR6, RZ ;  /* 0x00000006070e7c10 */ /* 0x000fe4000ff1e0ff */
[----:B------:R-:W-:Y:S01]  /*0230*/  LEA.HI.X.SX32 R17, R8, UR7, 0x1, P1 ;  /* 0x0000000708117c11 */ /* 0x000fe200088f0eff */
[----:B------:R-:W-:Y:S01]  /*0240*/  IMAD.IADD R11, R11, 0x1, -R0 ;  /* 0x000000010b0b7824 */ /* 0x000fe200078e0a00 */
[----:B------:R-:W-:-:S03]  /*0250*/  LEA.HI.X.SX32 R15, R7, UR7, 0x1, P0 ;  /* 0x00000007070f7c11 */ /* 0x000fc600080f0eff */
[----:B-1----:R-:W2:Y:S01]  /*0260*/  LDG.E.U8 R0, desc[UR4][R16.64] ;  /* 0x0000000410007981 */ /* 0x002ea2000c1e1100 */
[----:B------:R-:W-:Y:S02]  /*0270*/  IMAD.IADD R7, R6, 0x1, R11 ;  /* 0x0000000106077824 */ /* 0x000fe400078e020b */
[----:B------:R-:W-:Y:S01]  /*0280*/  IMAD R9, R2, 0x400, R13 ;  /* 0x0000040002097824 */ /* 0x000fe200078e020d */
[----:B------:R0:W3:Y:S02]  /*0290*/  LDG.E.U8 R6, desc[UR4][R14.64] ;  /* 0x000000040e067981 */ /* 0x0000e4000c1e1100 */
[----:B------:R-:W-:Y:S01]  /*02a0*/  IADD3 R18, P0, PT, R7, UR6, RZ ;  /* 0x0000000607127c10 */ /* 0x000fe2000ff1e0ff */
[----:B------:R-:W-:-:S03]  /*02b0*/  VIADD R10, R5, 0x400 ;  /* 0x00000400050a7836 */ /* 0x000fc60000000000 */
[----:B------:R-:W-:Y:S01]  /*02c0*/  LEA.HI.X.SX32 R19, R7, UR7, 0x1, P0 ;  /* 0x0000000707137c11 */ /* 0x000fe200080f0eff */
[----:B------:R-:W-:Y:S01]  /*02d0*/  IMAD R5, R2, 0x400, R11 ;  /* 0x0000040002057824 */ /* 0x000fe200078e020b */
[C---:B------:R-:W-:Y:S02]  /*02e0*/  IADD3 R8, P0, PT, R9.reuse, UR6, RZ ;  /* 0x0000000609087c10 */ /* 0x040fe4000ff1e0ff */
[----:B------:R-:W-:Y:S01]  /*02f0*/  LOP3.LUT R10, R10, 0xffc00, RZ, 0xc0, !PT ;  /* 0x000ffc000a0a7812 */ /* 0x000fe200078ec0ff */
[----:B------:R-:W4:Y:S01]  /*0300*/  LDG.E.U8 R7, desc[UR4][R18.64] ;  /* 0x0000000412077981 */ /* 0x000f22000c1e1100 */
[----:B------:R-:W-:Y:S02]  /*0310*/  LEA.HI.X.SX32 R9, R9, UR7, 0x1, P0 ;  /* 0x0000000709097c11 */ /* 0x000fe400080f0eff */
[----:B------:R-:W-:Y:S01]  /*0320*/  IADD3 R12, P0, PT, R5, UR6, RZ ;  /* 0x00000006050c7c10 */ /* 0x000fe2000ff1e0ff */
[----:B0-----:R-:W-:Y:S02]  /*0330*/  IMAD.IADD R15, R13, 0x1, R10 ;  /* 0x000000010d0f7824 */ /* 0x001fe400078e020a */
[----:B------:R-:W5:Y:S01]  /*0340*/  LDG.E.U8 R8, desc[UR4][R8.64] ;  /* 0x0000000408087981 */ /* 0x000f62000c1e1100 */
[----:B------:R-:W-:-:S02]  /*0350*/  LEA.HI.X.SX32 R13, R5, UR7, 0x1, P0 ;  /* 0x00000007050d7c11 */ /* 0x000fc400080f0eff */
[C---:B------:R-:W-:Y:S01]  /*0360*/  IADD3 R14, P0, PT, R15.reuse, UR6, RZ ;  /* 0x000000060f0e7c10 */ /* 0x040fe2000ff1e0ff */
[--C-:B------:R-:W-:Y:S02]  /*0370*/  IMAD.IADD R5, R4, 0x1, R10.reuse ;  /* 0x0000000104057824 */ /* 0x100fe400078e020a */
[----:B------:R-:W5:Y:S01]  /*0380*/  LDG.E.U8 R12, desc[UR4][R12.64] ;  /* 0x000000040c0c7981 */ /* 0x000f62000c1e1100 */
[----:B------:R-:W-:Y:S01]  /*0390*/  LEA.HI.X.SX32 R15, R15, UR7, 0x1, P0 ;  /* 0x000000070f0f7c11 */ /* 0x000fe200080f0eff */
[----:B------:R-:W-:Y:S01]  /*03a0*/  IMAD R3, R2, 0x400, R3 ;  /* 0x0000040002037824 */ /* 0x000fe200078e0203 */
[----:B------:R-:W-:Y:S01]  /*03b0*/  IADD3 R4, P0, PT, R5, UR6, RZ ;  /* 0x0000000605047c10 */ /* 0x000fe2000ff1e0ff */
[----:B------:R-:W-:Y:S02]  /*03c0*/  IMAD.IADD R11, R11, 0x1, R10 ;  /* 0x000000010b0b7824 */ /* 0x000fe400078e020a */
[----:B------:R-:W5:Y:S01]  /*03d0*/  LDG.E.U8 R14, desc[UR4][R14.64] ;  /* 0x000000040e0e7981 */ /* 0x000f62000c1e1100 */
[----:B------:R-:W-:-:S02]  /*03e0*/  SHF.R.S32.HI R2, RZ, 0x1f, R3 ;  /* 0x0000001fff027819 */ /* 0x000fc40000011403 */
[----:B------:R-:W-:Y:S02]  /*03f0*/  IADD3 R16, P1, PT, R3, UR6, RZ ;  /* 0x0000000603107c10 */ /* 0x000fe4000ff3e0ff */
[----:B------:R-:W-:Y:S02]  /*0400*/  LEA.HI.X.SX32 R5, R5, UR7, 0x1, P0 ;  /* 0x0000000705057c11 */ /* 0x000fe400080f0eff */
[C---:B------:R-:W-:Y:S02]  /*0410*/  IADD3 R10, P0, PT, R11.reuse, UR6, RZ ;  /* 0x000000060b0a7c10 */ /* 0x040fe4000ff1e0ff */
[----:B------:R-:W-:Y:S01]  /*0420*/  IADD3.X R17, PT, PT, R2, UR7, RZ, P1, !PT ;  /* 0x0000000702117c10 */ /* 0x000fe20008ffe4ff */
[----:B------:R0:W5:Y:S01]  /*0430*/  LDG.E.U8 R4, desc[UR4][R4.64] ;  /* 0x0000000404047981 */ /* 0x000162000c1e1100 */
[----:B------:R-:W-:-:S03]  /*0440*/  LEA.HI.X.SX32 R11, R11, UR7, 0x1, P0 ;  /* 0x000000070b0b7c11 */ /* 0x000fc600080f0eff */
[----:B------:R-:W5:Y:S04]  /*0450*/  LDG.E.U8 R16, desc[UR4][R16.64] ;  /* 0x0000000410107981 */ /* 0x000f68000c1e1100 */
[----:B------:R-:W5:Y:S01]  /*0460*/  LDG.E.U8 R10, desc[UR4][R10.64] ;  /* 0x000000040a0a7981 */ /* 0x000f62000c1e1100 */
[----:B--2---:R-:W-:Y:S02]  /*0470*/  ISETP.NE.AND P1, PT, R0, RZ, PT ;  /* 0x000000ff0000720c */ /* 0x004fe40003f25270 */
[----:B---3--:R-:W-:Y:S01]  /*0480*/  ISETP.NE.AND P0, PT, R6, RZ, PT ;  /* 0x000000ff0600720c */ /* 0x008fe20003f05270 */
[----:B------:R-:W-:Y:S01]  /*0490*/  IMAD.MOV.U32 R6, RZ, RZ, 0x2 ;  /* 0x00000002ff067424 */ /* 0x000fe200078e00ff */
[----:B------:R-:W-:-:S09]  /*04a0*/  SEL R0, RZ, 0x1, !P1 ;  /* 0x00000001ff007807 */ /* 0x000fd20004800000 */
[----:B------:R-:W-:Y:S01]  /*04b0*/  @!P1 IMAD.MOV R6, RZ, RZ, 0x1 ;  /* 0x00000001ff069424 */ /* 0x000fe200078e02ff */
[----:B----4-:R-:W-:Y:S01]  /*04c0*/  ISETP.NE.AND P1, PT, R7, RZ, PT ;  /* 0x000000ff0700720c */ /* 0x010fe20003f25270 */
[----:B------:R-:W-:Y:S01]  /*04d0*/  @!P0 IMAD.MOV R6, RZ, RZ, R0 ;  /* 0x000000ffff068224 */ /* 0x000fe200078e0200 */
[----:B-----5:R-:W-:-:S03]  /*04e0*/  ISETP.NE.AND P0, PT, R8, RZ, PT ;  /* 0x000000ff0800720c */ /* 0x020fc60003f05270 */
[----:B------:R-:W-:-:S08]  /*04f0*/  VIADD R0, R6, 0x1 ;  /* 0x0000000106007836 */ /* 0x000fd00000000000 */
[----:B------:R-:W-:Y:S01]  /*0500*/  @!P1 IMAD.MOV R0, RZ, RZ, R6 ;  /* 0x000000ffff009224 */ /* 0x000fe200078e0206 */
[----:B------:R-:W-:Y:S02]  /*0510*/  ISETP.NE.AND P1, PT, R12, RZ, PT ;  /* 0x000000ff0c00720c */ /* 0x000fe40003f25270 */
[----:B------:R-:W-:Y:S01]  /*0520*/  ISETP.NE.AND P2, PT, R14, RZ, PT ;  /* 0x000000ff0e00720c */ /* 0x000fe20003f45270 */
[----:B0-----:R-:W-:Y:S02]  /*0530*/  VIADD R5, R0, 0x1 ;  /* 0x0000000100057836 */ /* 0x001fe40000000000 */
[----:B------:R-:W-:-:S04]  /*0540*/  @!P0 IMAD.MOV R5, RZ, RZ, R0 ;  /* 0x000000ffff058224 */ /* 0x000fc800078e0200 */
[----:B------:R-:W-:-:S04]  /*0550*/  VIADD R0, R5, 0x1 ;  /* 0x0000000105007836 */ /* 0x000fc80000000000 */
[----:B------:R-:W-:Y:S01]  /*0560*/  @!P1 IMAD.MOV R0, RZ, RZ, R5 ;  /* 0x000000ffff009224 */ /* 0x000fe200078e0205 */
[----:B------:R-:W-:-:S03]  /*0570*/  ISETP.NE.AND P0, PT, R4, RZ, PT ;  /* 0x000000ff0400720c */ /* 0x000fc60003f05270 */
[----:B------:R-:W-:Y:S02]  /*0580*/  VIADD R4, R0, 0x1 ;  /* 0x0000000100047836 */ /* 0x000fe40000000000 */
[----:B------:R-:W-:Y:S01]  /*0590*/  @!P2 IMAD.MOV R4, RZ, RZ, R0 ;  /* 0x000000ffff04a224 */ /* 0x000fe200078e0200 */
[----:B------:R-:W-:Y:S02]  /*05a0*/  ISETP.NE.AND P2, PT, R16, RZ, PT ;  /* 0x000000ff1000720c */ /* 0x000fe40003f45270 */
[----:B------:R-:W-:Y:S01]  /*05b0*/  ISETP.NE.AND P1, PT, R10, RZ, PT ;  /* 0x000000ff0a00720c */ /* 0x000fe20003f25270 */
[----:B------:R-:W-:-:S04]  /*05c0*/  VIADD R5, R4, 0x1 ;  /* 0x0000000104057836 */ /* 0x000fc80000000000 */
[----:B------:R-:W-:-:S04]  /*05d0*/  @!P0 IMAD.MOV R5, RZ, RZ, R4 ;  /* 0x000000ffff058224 */ /* 0x000fc800078e0204 */
[----:B------:R-:W-:-:S04]  /*05e0*/  VIADD R0, R5, 0x1 ;  /* 0x0000000105007836 */ /* 0x000fc80000000000 */
[----:B------:R-:W-:Y:S01]  /*05f0*/  @!P1 IMAD.MOV R0, RZ, RZ, R5 ;  /* 0x000000ffff009224 */ /* 0x000fe200078e0205 */
[----:B------:R-:W-:Y:S06]  /*0600*/  @!P2 BRA `(.L_x_3) ;  /* 0x000000000034a947 */ /* 0x000fec0003800000 */
[----:B------:R-:W-:-:S04]  /*0610*/  LOP3.LUT R0, R0, 0xfffffffe, RZ, 0xc0, !PT ;  /* 0xfffffffe00007812 */ /* 0x000fc800078ec0ff */
[----:B------:R-:W-:Y:S01]  /*0620*/  ISETP.NE.AND P0, PT, R0, 0x2, PT ;  /* 0x000000020000780c */ /* 0x000fe20003f05270 */
[----:B------:R-:W-:-:S12]  /*0630*/  IMAD.MOV.U32 R0, RZ, RZ, 0xff ;  /* 0x000000ffff007424 */ /* 0x000fd800078e00ff */
[----:B------:R-:W0:Y:S02]  /*0640*/  @!P0 LDC.64 R4, c[0x0][0x388] ;  /* 0x0000e200ff048b82 */ /* 0x000e240000000a00 */
[----:B0-----:R-:W-:-:S05]  /*0650*/  @!P0 IADD3 R4, P1, PT, R3, R4, RZ ;  /* 0x0000000403048210 */ /* 0x001fca0007f3e0ff */
[----:B------:R-:W-:-:S05]  /*0660*/  @!P0 IMAD.X R5, R2, 0x1, R5, P1 ;  /* 0x0000000102058824 */ /* 0x000fca00008e0605 */
[----:B------:R0:W-:Y:S01]  /*0670*/  @!P0 STG.E.U8 desc[UR4][R4.64], R0 ;  /* 0x0000000004008986 */ /* 0x0001e2000c101104 */
[----:B------:R-:W-:Y:S05]  /*0680*/  @!P0 EXIT ;  /* 0x000000000000894d */ /* 0x000fea0003800000 */
[----:B------:R-:W0:Y:S02]  /*0690*/  LDCU.64 UR6, c[0x0][0x388] ;  /* 0x00007100ff0677ac */ /* 0x000e240008000a00 */
[----:B0-----:R-:W-:-:S04]  /*06a0*/  IADD3 R4, P0, PT, R3, UR6, RZ ;  /* 0x0000000603047c10 */ /* 0x001fc8000ff1e0ff */
[----:B------:R-:W-:-:S05]  /*06b0*/  IADD3.X R5, PT, PT, R2, UR7, RZ, P0, !PT ;  /* 0x0000000702057c10 */ /* 0x000fca00087fe4ff */
[----:B------:R-:W-:Y:S01]  /*06c0*/  STG.E.U8 desc[UR4][R4.64], RZ ;  /* 0x000000ff04007986 */ /* 0x000fe2000c101104 */
[----:B------:R-:W-:Y:S05]  /*06d0*/  EXIT ;  /* 0x000000000000794d */ /* 0x000fea0003800000 */
.L_x_3:
        /* <DEDUP_REMOVED lines=12> */
.L_x_4:
        /* <DEDUP_REMOVED lines=14> */
.L_x_7:


//--------------------- .nv.shared.reserved.0     --------------------------
	.section	.nv.shared.reserved.0,"aw",@nobits
	.weak		__nv_reservedSMEM_offset_0_alias
	.size		__nv_reservedSMEM_offset_0_alias, 0, 64
	.other		__nv_reservedSMEM_offset_0_alias,@"STO_CUDA_RESERVED_SHARED STV_DEFAULT"
__nv_reservedSMEM_offset_0_alias:
	.zero		0
	.zero		64


//--------------------- .nv.constant0._Z16write_rgb_kernelPKhS0_Phh --------------------------
	.section	.nv.constant0._Z16write_rgb_kernelPKhS0_Phh,"a",@progbits
	.sectionflags	@""
	.align	4
.nv.constant0._Z16write_rgb_kernelPKhS0_Phh:
	.zero		921


//--------------------- .nv.constant0._Z16detection_kernelPKhPh --------------------------
	.section	.nv.constant0._Z16detection_kernelPKhPh,"a",@progbits
	.sectionflags	@""
	.align	4
.nv.constant0._Z16detection_kernelPKhPh:
	.zero		912


//--------------------- .nv.constant0._Z11step_kernelPKhPh --------------------------
	.section	.nv.constant0._Z11step_kernelPKhPh,"a",@progbits
	.sectionflags	@""
	.align	4
.nv.constant0._Z11step_kernelPKhPh:
	.zero		912


//--------------------- SYMBOLS --------------------------

	.type		.nv.reservedSmem.offset0,@object
	.size		.nv.reservedSmem.offset0,0x4
